	.headerflags	@"EF_CUDA_TEXMODE_UNIFIED EF_CUDA_64BIT_ADDRESS EF_CUDA_ACCELERATORS EF_CUDA_SM90 EF_CUDA_VIRTUAL_SM(EF_CUDA_SM90)"
	.elftype	@"ET_EXEC"


//--------------------- .nv.info                  --------------------------
	.section	.nv.info,"",@"SHT_CUDA_INFO"
	.align	4


	//----- nvinfo : EIATTR_REGCOUNT
	.align		4
        /*0000*/ 	.byte	0x04, 0x2f
        /*0002*/ 	.short	(.L_1 - .L_0)
	.align		4
.L_0:
        /*0004*/ 	.word	index@(triton_poi_fused_div_22)
        /*0008*/ 	.word	0x00000010


	//----- nvinfo : EIATTR_MIN_STACK_SIZE
	.align		4
.L_1:
        /*000c*/ 	.byte	0x04, 0x12
        /*000e*/ 	.short	(.L_3 - .L_2)
	.align		4
.L_2:
        /*0010*/ 	.word	index@(triton_poi_fused_div_22)
        /*0014*/ 	.word	0x00000000


	//----- nvinfo : EIATTR_FRAME_SIZE
	.align		4
.L_3:
        /*0018*/ 	.byte	0x04, 0x11
        /*001a*/ 	.short	(.L_5 - .L_4)
	.align		4
.L_4:
        /*001c*/ 	.word	index@(triton_poi_fused_div_22)
        /*0020*/ 	.word	0x00000000


	//----- nvinfo : EIATTR_MIN_STACK_SIZE
	.align		4
.L_5:
        /*0024*/ 	.byte	0x04, 0x12
        /*0026*/ 	.short	(.L_7 - .L_6)
	.align		4
.L_6:
        /*0028*/ 	.word	index@(triton_poi_fused_div_22)
        /*002c*/ 	.word	0x00000000
.L_7:


//--------------------- .nv.info.triton_poi_fused_div_22 --------------------------
	.section	.nv.info.triton_poi_fused_div_22,"",@"SHT_CUDA_INFO"
	.sectionflags	@""
	.align	4


	//----- nvinfo : EIATTR_CUDA_API_VERSION
	.align		4
        /*0000*/ 	.byte	0x04, 0x37
        /*0002*/ 	.short	(.L_9 - .L_8)
.L_8:
        /*0004*/ 	.word	0x0000007c


	//----- nvinfo : EIATTR_KPARAM_INFO
	.align		4
.L_9:
        /*0008*/ 	.byte	0x04, 0x17
        /*000a*/ 	.short	(.L_11 - .L_10)
.L_10:
        /*000c*/ 	.word	0x00000000
        /*0010*/ 	.short	0x0004
        /*0012*/ 	.short	0x0020
        /*0014*/ 	.byte	0x00, 0xf0, 0x11, 0x00


	//----- nvinfo : EIATTR_KPARAM_INFO
	.align		4
.L_11:
        /*0018*/ 	.byte	0x04, 0x17
        /*001a*/ 	.short	(.L_13 - .L_12)
.L_12:
        /*001c*/ 	.word	0x00000000
        /*0020*/ 	.short	0x0003
        /*0022*/ 	.short	0x0018
        /*0024*/ 	.byte	0x00, 0xf4, 0x21, 0x00


	//----- nvinfo : EIATTR_KPARAM_INFO
	.align		4
.L_13:
        /*0028*/ 	.byte	0x04, 0x17
        /*002a*/ 	.short	(.L_15 - .L_14)
.L_14:
        /*002c*/ 	.word	0x00000000
        /*0030*/ 	.short	0x0002
        /*0032*/ 	.short	0x0010
        /*0034*/ 	.byte	0x00, 0xf4, 0x21, 0x00


	//----- nvinfo : EIATTR_KPARAM_INFO
	.align		4
.L_15:
        /*0038*/ 	.byte	0x04, 0x17
        /*003a*/ 	.short	(.L_17 - .L_16)
.L_16:
        /*003c*/ 	.word	0x00000000
        /*0040*/ 	.short	0x0001
        /*0042*/ 	.short	0x0008
        /*0044*/ 	.byte	0x00, 0xf4, 0x21, 0x00


	//----- nvinfo : EIATTR_KPARAM_INFO
	.align		4
.L_17:
        /*0048*/ 	.byte	0x04, 0x17
        /*004a*/ 	.short	(.L_19 - .L_18)
.L_18:
        /*004c*/ 	.word	0x00000000
        /*0050*/ 	.short	0x0000
        /*0052*/ 	.short	0x0000
        /*0054*/ 	.byte	0x00, 0xf4, 0x21, 0x00


	//----- nvinfo : EIATTR_SPARSE_MMA_MASK
	.align		4
.L_19:
        /*0058*/ 	.byte	0x03, 0x50
        /*005a*/ 	.short	0x0000


	//----- nvinfo : EIATTR_MAXREG_COUNT
	.align		4
        /*005c*/ 	.byte	0x03, 0x1b
        /*005e*/ 	.short	0x00ff


	//----- nvinfo : EIATTR_EXIT_INSTR_OFFSETS
	.align		4
        /*0060*/ 	.byte	0x04, 0x1c
        /*0062*/ 	.short	(.L_21 - .L_20)


	//   ....[0]....
.L_20:
        /*0064*/ 	.word	0x000001d0


	//----- nvinfo : EIATTR_REQNTID
	.align		4
.L_21:
        /*0068*/ 	.byte	0x04, 0x10
        /*006a*/ 	.short	(.L_23 - .L_22)
.L_22:
        /*006c*/ 	.word	0x00000100
        /*0070*/ 	.word	0x00000001
        /*0074*/ 	.word	0x00000001


	//----- nvinfo : EIATTR_CBANK_PARAM_SIZE
	.align		4
.L_23:
        /*0078*/ 	.byte	0x03, 0x19
        /*007a*/ 	.short	0x0024


	//----- nvinfo : EIATTR_PARAM_CBANK
	.align		4
        /*007c*/ 	.byte	0x04, 0x0a
        /*007e*/ 	.short	(.L_25 - .L_24)
	.align		4
.L_24:
        /*0080*/ 	.word	index@(.nv.constant0.triton_poi_fused_div_22)
        /*0084*/ 	.short	0x0210
        /*0086*/ 	.short	0x0024


	//----- nvinfo : EIATTR_SW_WAR
	.align		4
.L_25:
        /*0088*/ 	.byte	0x04, 0x36
        /*008a*/ 	.short	(.L_27 - .L_26)
.L_26:
        /*008c*/ 	.word	0x00000008
.L_27:


//--------------------- .nv.callgraph             --------------------------
	.section	.nv.callgraph,"",@"SHT_CUDA_CALLGRAPH"
	.align	4
	.sectionentsize	8
	.align		4
        /*0000*/ 	.word	0x00000000
	.align		4
        /*0004*/ 	.word	0xffffffff
	.align		4
        /*0008*/ 	.word	0x00000000
	.align		4
        /*000c*/ 	.word	0xfffffffe
	.align		4
        /*0010*/ 	.word	0x00000000
	.align		4
        /*0014*/ 	.word	0xfffffffd
	.align		4
        /*0018*/ 	.word	0x00000000
	.align		4
        /*001c*/ 	.word	0xfffffffc


//--------------------- .text.triton_poi_fused_div_22 --------------------------
	.section	.text.triton_poi_fused_div_22,"ax",@progbits
	.align	128
        .global         triton_poi_fused_div_22
        .type           triton_poi_fused_div_22,@function
        .size           triton_poi_fused_div_22,(.L_x_1 - triton_poi_fused_div_22)
        .other          triton_poi_fused_div_22,@"STO_CUDA_ENTRY STV_DEFAULT"
triton_poi_fused_div_22:
.text.triton_poi_fused_div_22:
[----:B------:R-:W-:Y:S08]  /*0000*/  LDC R1, c[0x0][0x28] ;  /* 0x00000a00ff017b82 */ /* 0x000ff00000000800 */
[----:B------:R-:W1:Y:S01]  /*0010*/  LDC.64 R4, c[0x0][0x218] ;  /* 0x00008600ff047b82 */ /* 0x000e620000000a00 */
[----:B------:R-:W2:Y:S01]  /*0020*/  S2R R0, SR_TID.X ;  /* 0x0000000000007919 */ /* 0x000ea20000002100 */
[----:B------:R-:W-:Y:S01]  /*0030*/  ULDC.64 UR4, c[0x0][0x208] ;  /* 0x0000820000047ab9 */ /* 0x000fe20000000a00 */
[----:B------:R-:W3:Y:S05]  /*0040*/  S2R R11, SR_CTAID.X ;  /* 0x00000000000b7919 */ /* 0x000eea0000002500 */
[----:B------:R-:W4:Y:S08]  /*0050*/  LDC.64 R2, c[0x0][0x210] ;  /* 0x00008400ff027b82 */ /* 0x000f300000000a00 */
[----:B------:R-:W5:Y:S01]  /*0060*/  LDC.64 R6, c[0x0][0x220] ;  /* 0x00008800ff067b82 */ /* 0x000f620000000a00 */
[----:B-1----:R1:W5:Y:S07]  /*0070*/  LDG.E R10, desc[UR4][R4.64] ;  /* 0x00000004040a7981 */ /* 0x00236e000c1e1900 */
[----:B------:R-:W1:Y:S01]  /*0080*/  LDC.64 R8, c[0x0][0x228] ;  /* 0x00008a00ff087b82 */ /* 0x000e620000000a00 */
[----:B--2---:R-:W-:-:S04]  /*0090*/  SHF.L.U32 R0, R0, 0x1, RZ ;  /* 0x0000000100007819 */ /* 0x004fc800000006ff */
[----:B------:R-:W-:-:S04]  /*00a0*/  LOP3.LUT R0, R0, 0x1fe, RZ, 0xc0, !PT ;  /* 0x000001fe00007812 */ /* 0x000fc800078ec0ff */
[----:B---3--:R-:W-:-:S05]  /*00b0*/  LEA R11, R11, R0, 0x9 ;  /* 0x000000000b0b7211 */ /* 0x008fca00078e48ff */
[----:B----4-:R-:W-:-:S05]  /*00c0*/  IMAD.WIDE R2, R11, 0x4, R2 ;  /* 0x000000040b027825 */ /* 0x010fca00078e0202 */
[----:B------:R5:W2:Y:S01]  /*00d0*/  LDG.E.64 R12, desc[UR4][R2.64] ;  /* 0x00000004020c7981 */ /* 0x000aa2000c1e1b00 */
[----:B-1----:R-:W-:-:S04]  /*00e0*/  IMAD.WIDE R4, R11, 0x4, R8 ;  /* 0x000000040b047825 */ /* 0x002fc800078e0208 */
[----:B-----5:R-:W-:Y:S01]  /*00f0*/  IMAD.WIDE R2, R11, 0x4, R6 ;  /* 0x000000040b027825 */ /* 0x020fe200078e0206 */
[C---:B------:R-:W-:Y:S02]  /*0100*/  FSETP.GT.AND P0, PT, |R10|.reuse, 8.50705917302346158658e+37, PT ;  /* 0x7e8000000a00780b */ /* 0x040fe40003f04200 */
[----:B------:R-:W-:-:S11]  /*0110*/  FSETP.GEU.AND P1, PT, |R10|, 1.175494350822287508e-38, PT ;  /* 0x008000000a00780b */ /* 0x000fd60003f2e200 */
[----:B------:R-:W-:-:S04]  /*0120*/  @P0 FMUL R10, R10, 0.25 ;  /* 0x3e8000000a0a0820 */ /* 0x000fc80000400000 */
[----:B------:R-:W-:-:S06]  /*0130*/  @!P1 FMUL R10, R10, 16777216 ;  /* 0x4b8000000a0a9820 */ /* 0x000fcc0000400000 */
[----:B------:R-:W1:Y:S01]  /*0140*/  MUFU.RCP R10, R10 ;  /* 0x0000000a000a7308 */ /* 0x000e620000001000 */
[----:B--2---:R-:W-:Y:S01]  /*0150*/  @P0 FMUL R12, R12, 0.25 ;  /* 0x3e8000000c0c0820 */ /* 0x004fe20000400000 */
[----:B------:R-:W-:-:S03]  /*0160*/  @P0 FMUL R13, R13, 0.25 ;  /* 0x3e8000000d0d0820 */ /* 0x000fc60000400000 */
[----:B------:R-:W-:Y:S01]  /*0170*/  @!P1 FMUL R12, R12, 16777216 ;  /* 0x4b8000000c0c9820 */ /* 0x000fe20000400000 */
[----:B------:R-:W-:-:S03]  /*0180*/  @!P1 FMUL R13, R13, 16777216 ;  /* 0x4b8000000d0d9820 */ /* 0x000fc60000400000 */
[C---:B-1----:R-:W-:Y:S01]  /*0190*/  FMUL R12, R10.reuse, R12 ;  /* 0x0000000c0a0c7220 */ /* 0x042fe20000400000 */
[----:B------:R-:W-:-:S05]  /*01a0*/  FMUL R13, R10, R13 ;  /* 0x0000000d0a0d7220 */ /* 0x000fca0000400000 */
[----:B------:R-:W-:Y:S04]  /*01b0*/  STG.E.64 desc[UR4][R2.64], R12 ;  /* 0x0000000c02007986 */ /* 0x000fe8000c101b04 */
[----:B------:R-:W-:Y:S01]  /*01c0*/  STG.E.64 desc[UR4][R4.64], R12 ;  /* 0x0000000c04007986 */ /* 0x000fe2000c101b04 */
[----:B------:R-:W-:Y:S05]  /*01d0*/  EXIT ;  /* 0x000000000000794d */ /* 0x000fea0003800000 */
.L_x_0:
[----:B------:R-:W-:-:S00]  /*01e0*/  BRA `(.L_x_0) ;  /* 0xfffffffc00fc7947 */ /* 0x000fc0000383ffff */
[----:B------:R-:W-:-:S00]  /*01f0*/  NOP ;  /* 0x0000000000007918 */ /* 0x000fc00000000000 */
        /* <DEDUP_REMOVED lines=8> */
.L_x_1:


//--------------------- .nv.constant0.triton_poi_fused_div_22 --------------------------
	.section	.nv.constant0.triton_poi_fused_div_22,"a",@progbits
	.sectionflags	@""
	.align	4
.nv.constant0.triton_poi_fused_div_22:
	.zero		564
